	.headerflags	@"EF_CUDA_TEXMODE_UNIFIED EF_CUDA_64BIT_ADDRESS EF_CUDA_ACCELERATORS EF_CUDA_SM90 EF_CUDA_VIRTUAL_SM(EF_CUDA_SM90)"
	.elftype	@"ET_EXEC"


//--------------------- .nv.info                  --------------------------
	.section	.nv.info,"",@"SHT_CUDA_INFO"
	.align	4


	//----- nvinfo : EIATTR_REGCOUNT
	.align		4
        /*0000*/ 	.byte	0x04, 0x2f
        /*0002*/ 	.short	(.L_1 - .L_0)
	.align		4
.L_0:
        /*0004*/ 	.word	index@(triton_poi_fused_convolution_0)
        /*0008*/ 	.word	0x0000000c


	//----- nvinfo : EIATTR_MIN_STACK_SIZE
	.align		4
.L_1:
        /*000c*/ 	.byte	0x04, 0x12
        /*000e*/ 	.short	(.L_3 - .L_2)
	.align		4
.L_2:
        /*0010*/ 	.word	index@(triton_poi_fused_convolution_0)
        /*0014*/ 	.word	0x00000000


	//----- nvinfo : EIATTR_FRAME_SIZE
	.align		4
.L_3:
        /*0018*/ 	.byte	0x04, 0x11
        /*001a*/ 	.short	(.L_5 - .L_4)
	.align		4
.L_4:
        /*001c*/ 	.word	index@(triton_poi_fused_convolution_0)
        /*0020*/ 	.word	0x00000000


	//----- nvinfo : EIATTR_MIN_STACK_SIZE
	.align		4
.L_5:
        /*0024*/ 	.byte	0x04, 0x12
        /*0026*/ 	.short	(.L_7 - .L_6)
	.align		4
.L_6:
        /*0028*/ 	.word	index@(triton_poi_fused_convolution_0)
        /*002c*/ 	.word	0x00000000
.L_7:


//--------------------- .nv.info.triton_poi_fused_convolution_0 --------------------------
	.section	.nv.info.triton_poi_fused_convolution_0,"",@"SHT_CUDA_INFO"
	.sectionflags	@""
	.align	4


	//----- nvinfo : EIATTR_CUDA_API_VERSION
	.align		4
        /*0000*/ 	.byte	0x04, 0x37
        /*0002*/ 	.short	(.L_9 - .L_8)
.L_8:
        /*0004*/ 	.word	0x0000007c


	//----- nvinfo : EIATTR_KPARAM_INFO
	.align		4
.L_9:
        /*0008*/ 	.byte	0x04, 0x17
        /*000a*/ 	.short	(.L_11 - .L_10)
.L_10:
        /*000c*/ 	.word	0x00000000
        /*0010*/ 	.short	0x0002
        /*0012*/ 	.short	0x0010
        /*0014*/ 	.byte	0x00, 0xf0, 0x11, 0x00


	//----- nvinfo : EIATTR_KPARAM_INFO
	.align		4
.L_11:
        /*0018*/ 	.byte	0x04, 0x17
        /*001a*/ 	.short	(.L_13 - .L_12)
.L_12:
        /*001c*/ 	.word	0x00000000
        /*0020*/ 	.short	0x0001
        /*0022*/ 	.short	0x0008
        /*0024*/ 	.byte	0x00, 0xf4, 0x21, 0x00


	//----- nvinfo : EIATTR_KPARAM_INFO
	.align		4
.L_13:
        /*0028*/ 	.byte	0x04, 0x17
        /*002a*/ 	.short	(.L_15 - .L_14)
.L_14:
        /*002c*/ 	.word	0x00000000
        /*0030*/ 	.short	0x0000
        /*0032*/ 	.short	0x0000
        /*0034*/ 	.byte	0x00, 0xf4, 0x21, 0x00


	//----- nvinfo : EIATTR_SPARSE_MMA_MASK
	.align		4
.L_15:
        /*0038*/ 	.byte	0x03, 0x50
        /*003a*/ 	.short	0x0000


	//----- nvinfo : EIATTR_MAXREG_COUNT
	.align		4
        /*003c*/ 	.byte	0x03, 0x1b
        /*003e*/ 	.short	0x00ff


	//----- nvinfo : EIATTR_EXIT_INSTR_OFFSETS
	.align		4
        /*0040*/ 	.byte	0x04, 0x1c
        /*0042*/ 	.short	(.L_17 - .L_16)


	//   ....[0]....
.L_16:
        /*0044*/ 	.word	0x00000140


	//   ....[1]....
        /*0048*/ 	.word	0x00000160


	//----- nvinfo : EIATTR_REQNTID
	.align		4
.L_17:
        /*004c*/ 	.byte	0x04, 0x10
        /*004e*/ 	.short	(.L_19 - .L_18)
.L_18:
        /*0050*/ 	.word	0x00000020
        /*0054*/ 	.word	0x00000001
        /*0058*/ 	.word	0x00000001


	//----- nvinfo : EIATTR_CBANK_PARAM_SIZE
	.align		4
.L_19:
        /*005c*/ 	.byte	0x03, 0x19
        /*005e*/ 	.short	0x0014


	//----- nvinfo : EIATTR_PARAM_CBANK
	.align		4
        /*0060*/ 	.byte	0x04, 0x0a
        /*0062*/ 	.short	(.L_21 - .L_20)
	.align		4
.L_20:
        /*0064*/ 	.word	index@(.nv.constant0.triton_poi_fused_convolution_0)
        /*0068*/ 	.short	0x0210
        /*006a*/ 	.short	0x0014


	//----- nvinfo : EIATTR_SW_WAR
	.align		4
.L_21:
        /*006c*/ 	.byte	0x04, 0x36
        /*006e*/ 	.short	(.L_23 - .L_22)
.L_22:
        /*0070*/ 	.word	0x00000008
.L_23:


//--------------------- .nv.callgraph             --------------------------
	.section	.nv.callgraph,"",@"SHT_CUDA_CALLGRAPH"
	.align	4
	.sectionentsize	8
	.align		4
        /*0000*/ 	.word	0x00000000
	.align		4
        /*0004*/ 	.word	0xffffffff
	.align		4
        /*0008*/ 	.word	0x00000000
	.align		4
        /*000c*/ 	.word	0xfffffffe
	.align		4
        /*0010*/ 	.word	0x00000000
	.align		4
        /*0014*/ 	.word	0xfffffffd
	.align		4
        /*0018*/ 	.word	0x00000000
	.align		4
        /*001c*/ 	.word	0xfffffffc


//--------------------- .text.triton_poi_fused_convolution_0 --------------------------
	.section	.text.triton_poi_fused_convolution_0,"ax",@progbits
	.align	128
        .global         triton_poi_fused_convolution_0
        .type           triton_poi_fused_convolution_0,@function
        .size           triton_poi_fused_convolution_0,(.L_x_1 - triton_poi_fused_convolution_0)
        .other          triton_poi_fused_convolution_0,@"STO_CUDA_ENTRY STV_DEFAULT"
triton_poi_fused_convolution_0:
.text.triton_poi_fused_convolution_0:
[----:B------:R-:W0:Y:S02]  /*0000*/  LDC R1, c[0x0][0x28] ;  /* 0x00000a00ff017b82 */ /* 0x000e240000000800 */
[----:B------:R-:W1:Y:S01]  /*0010*/  S2R R0, SR_TID.X ;  /* 0x0000000000007919 */ /* 0x000e620000002100 */
[----:B------:R-:W2:Y:S01]  /*0020*/  LDC.64 R2, c[0x0][0x210] ;  /* 0x00008400ff027b82 */ /* 0x000ea20000000a00 */
[----:B------:R-:W-:Y:S01]  /*0030*/  ULDC.64 UR4, c[0x0][0x208] ;  /* 0x0000820000047ab9 */ /* 0x000fe20000000a00 */
[----:B------:R-:W3:Y:S06]  /*0040*/  S2R R7, SR_CTAID.X ;  /* 0x0000000000077919 */ /* 0x000eec0000002500 */
[----:B------:R-:W4:Y:S01]  /*0050*/  LDC.64 R4, c[0x0][0x218] ;  /* 0x00008600ff047b82 */ /* 0x000f220000000a00 */
[----:B-1----:R-:W-:-:S02]  /*0060*/  LOP3.LUT R0, R0, 0x1f, RZ, 0xc0, !PT ;  /* 0x0000001f00007812 */ /* 0x002fc400078ec0ff */
[----:B---3--:R-:W-:-:S03]  /*0070*/  SHF.R.S32.HI R6, RZ, 0x1a, R7 ;  /* 0x0000001aff067819 */ /* 0x008fc60000011407 */
[----:B------:R-:W-:Y:S01]  /*0080*/  IMAD R7, R7, 0x20, R0 ;  /* 0x0000002007077824 */ /* 0x000fe200078e0200 */
[----:B------:R-:W-:-:S03]  /*0090*/  SGXT R0, R6, 0x1 ;  /* 0x000000010600781a */ /* 0x000fc60000000200 */
[C---:B--2---:R-:W-:Y:S01]  /*00a0*/  IMAD.WIDE R2, R7.reuse, 0x4, R2 ;  /* 0x0000000407027825 */ /* 0x044fe200078e0202 */
[----:B------:R-:W-:Y:S02]  /*00b0*/  ISETP.GE.AND P0, PT, R7, 0x20, PT ;  /* 0x000000200700780c */ /* 0x000fe40003f06270 */
[----:B------:R-:W-:Y:S01]  /*00c0*/  LEA.HI R0, R0, R7, RZ, 0x2 ;  /* 0x0000000700007211 */ /* 0x000fe200078f10ff */
[----:B------:R-:W-:-:S03]  /*00d0*/  IMAD.MOV.U32 R7, RZ, RZ, RZ ;  /* 0x000000ffff077224 */ /* 0x000fc600078e00ff */
[----:B------:R-:W-:Y:S01]  /*00e0*/  SHF.R.S32.HI R9, RZ, 0x2, R0 ;  /* 0x00000002ff097819 */ /* 0x000fe20000011400 */
[----:B------:R-:W-:-:S04]  /*00f0*/  IMAD.MOV.U32 R0, RZ, RZ, RZ ;  /* 0x000000ffff007224 */ /* 0x000fc800078e00ff */
[----:B----4-:R-:W-:Y:S02]  /*0100*/  IMAD.WIDE R4, R9, 0x4, R4 ;  /* 0x0000000409047825 */ /* 0x010fe400078e0204 */
[----:B------:R-:W2:Y:S04]  /*0110*/  @!P0 LDG.E R0, desc[UR4][R2.64] ;  /* 0x0000000402008981 */ /* 0x000ea8000c1e1900 */
[----:B------:R-:W2:Y:S02]  /*0120*/  @!P0 LDG.E.EL R7, desc[UR4][R4.64] ;  /* 0x0000000404078981 */ /* 0x000ea4000c2e1900 */
[----:B--2---:R-:W-:Y:S01]  /*0130*/  FADD R7, R7, R0 ;  /* 0x0000000007077221 */ /* 0x004fe20000000000 */
[----:B------:R-:W-:Y:S06]  /*0140*/  @P0 EXIT ;  /* 0x000000000000094d */ /* 0x000fec0003800000 */
[----:B------:R-:W-:Y:S01]  /*0150*/  STG.E desc[UR4][R2.64], R7 ;  /* 0x0000000702007986 */ /* 0x000fe2000c101904 */
[----:B------:R-:W-:Y:S05]  /*0160*/  EXIT ;  /* 0x000000000000794d */ /* 0x000fea0003800000 */
.L_x_0:
[----:B------:R-:W-:-:S00]  /*0170*/  BRA `(.L_x_0) ;  /* 0xfffffffc00fc7947 */ /* 0x000fc0000383ffff */
[----:B------:R-:W-:-:S00]  /*0180*/  NOP ;  /* 0x0000000000007918 */ /* 0x000fc00000000000 */
[----:B------:R-:W-:-:S00]  /*0190*/  NOP ;  /* 0x0000000000007918 */ /* 0x000fc00000000000 */
[----:B------:R-:W-:-:S00]  /*01a0*/  NOP ;  /* 0x0000000000007918 */ /* 0x000fc00000000000 */
[----:B------:R-:W-:-:S00]  /*01b0*/  NOP ;  /* 0x0000000000007918 */ /* 0x000fc00000000000 */
[----:B------:R-:W-:-:S00]  /*01c0*/  NOP ;  /* 0x0000000000007918 */ /* 0x000fc00000000000 */
[----:B------:R-:W-:-:S00]  /*01d0*/  NOP ;  /* 0x0000000000007918 */ /* 0x000fc00000000000 */
[----:B------:R-:W-:-:S00]  /*01e0*/  NOP ;  /* 0x0000000000007918 */ /* 0x000fc00000000000 */
[----:B------:R-:W-:-:S00]  /*01f0*/  NOP ;  /* 0x0000000000007918 */ /* 0x000fc00000000000 */
.L_x_1:


//--------------------- .nv.constant0.triton_poi_fused_convolution_0 --------------------------
	.section	.nv.constant0.triton_poi_fused_convolution_0,"a",@progbits
	.sectionflags	@""
	.align	4
.nv.constant0.triton_poi_fused_convolution_0:
	.zero		548
